	.headerflags	@"EF_CUDA_TEXMODE_UNIFIED EF_CUDA_64BIT_ADDRESS EF_CUDA_ACCELERATORS EF_CUDA_SM90 EF_CUDA_VIRTUAL_SM(EF_CUDA_SM90)"
	.elftype	@"ET_EXEC"


//--------------------- .nv.info                  --------------------------
	.section	.nv.info,"",@"SHT_CUDA_INFO"
	.align	4


	//----- nvinfo : EIATTR_REGCOUNT
	.align		4
        /*0000*/ 	.byte	0x04, 0x2f
        /*0002*/ 	.short	(.L_1 - .L_0)
	.align		4
.L_0:
        /*0004*/ 	.word	index@(triton_poi_fused_clone_20)
        /*0008*/ 	.word	0x00000016


	//----- nvinfo : EIATTR_MIN_STACK_SIZE
	.align		4
.L_1:
        /*000c*/ 	.byte	0x04, 0x12
        /*000e*/ 	.short	(.L_3 - .L_2)
	.align		4
.L_2:
        /*0010*/ 	.word	index@(triton_poi_fused_clone_20)
        /*0014*/ 	.word	0x00000000


	//----- nvinfo : EIATTR_FRAME_SIZE
	.align		4
.L_3:
        /*0018*/ 	.byte	0x04, 0x11
        /*001a*/ 	.short	(.L_5 - .L_4)
	.align		4
.L_4:
        /*001c*/ 	.word	index@(triton_poi_fused_clone_20)
        /*0020*/ 	.word	0x00000000


	//----- nvinfo : EIATTR_MIN_STACK_SIZE
	.align		4
.L_5:
        /*0024*/ 	.byte	0x04, 0x12
        /*0026*/ 	.short	(.L_7 - .L_6)
	.align		4
.L_6:
        /*0028*/ 	.word	index@(triton_poi_fused_clone_20)
        /*002c*/ 	.word	0x00000000
.L_7:


//--------------------- .nv.info.triton_poi_fused_clone_20 --------------------------
	.section	.nv.info.triton_poi_fused_clone_20,"",@"SHT_CUDA_INFO"
	.sectionflags	@""
	.align	4


	//----- nvinfo : EIATTR_CUDA_API_VERSION
	.align		4
        /*0000*/ 	.byte	0x04, 0x37
        /*0002*/ 	.short	(.L_9 - .L_8)
.L_8:
        /*0004*/ 	.word	0x0000007c


	//----- nvinfo : EIATTR_KPARAM_INFO
	.align		4
.L_9:
        /*0008*/ 	.byte	0x04, 0x17
        /*000a*/ 	.short	(.L_11 - .L_10)
.L_10:
        /*000c*/ 	.word	0x00000000
        /*0010*/ 	.short	0x0004
        /*0012*/ 	.short	0x0020
        /*0014*/ 	.byte	0x00, 0xf0, 0x11, 0x00


	//----- nvinfo : EIATTR_KPARAM_INFO
	.align		4
.L_11:
        /*0018*/ 	.byte	0x04, 0x17
        /*001a*/ 	.short	(.L_13 - .L_12)
.L_12:
        /*001c*/ 	.word	0x00000000
        /*0020*/ 	.short	0x0003
        /*0022*/ 	.short	0x0018
        /*0024*/ 	.byte	0x00, 0xf4, 0x21, 0x00


	//----- nvinfo : EIATTR_KPARAM_INFO
	.align		4
.L_13:
        /*0028*/ 	.byte	0x04, 0x17
        /*002a*/ 	.short	(.L_15 - .L_14)
.L_14:
        /*002c*/ 	.word	0x00000000
        /*0030*/ 	.short	0x0002
        /*0032*/ 	.short	0x0010
        /*0034*/ 	.byte	0x00, 0xf4, 0x21, 0x00


	//----- nvinfo : EIATTR_KPARAM_INFO
	.align		4
.L_15:
        /*0038*/ 	.byte	0x04, 0x17
        /*003a*/ 	.short	(.L_17 - .L_16)
.L_16:
        /*003c*/ 	.word	0x00000000
        /*0040*/ 	.short	0x0001
        /*0042*/ 	.short	0x0008
        /*0044*/ 	.byte	0x00, 0xf4, 0x21, 0x00


	//----- nvinfo : EIATTR_KPARAM_INFO
	.align		4
.L_17:
        /*0048*/ 	.byte	0x04, 0x17
        /*004a*/ 	.short	(.L_19 - .L_18)
.L_18:
        /*004c*/ 	.word	0x00000000
        /*0050*/ 	.short	0x0000
        /*0052*/ 	.short	0x0000
        /*0054*/ 	.byte	0x00, 0xf4, 0x21, 0x00


	//----- nvinfo : EIATTR_SPARSE_MMA_MASK
	.align		4
.L_19:
        /*0058*/ 	.byte	0x03, 0x50
        /*005a*/ 	.short	0x0000


	//----- nvinfo : EIATTR_MAXREG_COUNT
	.align		4
        /*005c*/ 	.byte	0x03, 0x1b
        /*005e*/ 	.short	0x00ff


	//----- nvinfo : EIATTR_EXIT_INSTR_OFFSETS
	.align		4
        /*0060*/ 	.byte	0x04, 0x1c
        /*0062*/ 	.short	(.L_21 - .L_20)


	//   ....[0]....
.L_20:
        /*0064*/ 	.word	0x00000280


	//----- nvinfo : EIATTR_REQNTID
	.align		4
.L_21:
        /*0068*/ 	.byte	0x04, 0x10
        /*006a*/ 	.short	(.L_23 - .L_22)
.L_22:
        /*006c*/ 	.word	0x00000080
        /*0070*/ 	.word	0x00000001
        /*0074*/ 	.word	0x00000001


	//----- nvinfo : EIATTR_CBANK_PARAM_SIZE
	.align		4
.L_23:
        /*0078*/ 	.byte	0x03, 0x19
        /*007a*/ 	.short	0x0024


	//----- nvinfo : EIATTR_PARAM_CBANK
	.align		4
        /*007c*/ 	.byte	0x04, 0x0a
        /*007e*/ 	.short	(.L_25 - .L_24)
	.align		4
.L_24:
        /*0080*/ 	.word	index@(.nv.constant0.triton_poi_fused_clone_20)
        /*0084*/ 	.short	0x0210
        /*0086*/ 	.short	0x0024


	//----- nvinfo : EIATTR_SW_WAR
	.align		4
.L_25:
        /*0088*/ 	.byte	0x04, 0x36
        /*008a*/ 	.short	(.L_27 - .L_26)
.L_26:
        /*008c*/ 	.word	0x00000008
.L_27:


//--------------------- .nv.callgraph             --------------------------
	.section	.nv.callgraph,"",@"SHT_CUDA_CALLGRAPH"
	.align	4
	.sectionentsize	8
	.align		4
        /*0000*/ 	.word	0x00000000
	.align		4
        /*0004*/ 	.word	0xffffffff
	.align		4
        /*0008*/ 	.word	0x00000000
	.align		4
        /*000c*/ 	.word	0xfffffffe
	.align		4
        /*0010*/ 	.word	0x00000000
	.align		4
        /*0014*/ 	.word	0xfffffffd
	.align		4
        /*0018*/ 	.word	0x00000000
	.align		4
        /*001c*/ 	.word	0xfffffffc


//--------------------- .text.triton_poi_fused_clone_20 --------------------------
	.section	.text.triton_poi_fused_clone_20,"ax",@progbits
	.align	128
        .global         triton_poi_fused_clone_20
        .type           triton_poi_fused_clone_20,@function
        .size           triton_poi_fused_clone_20,(.L_x_1 - triton_poi_fused_clone_20)
        .other          triton_poi_fused_clone_20,@"STO_CUDA_ENTRY STV_DEFAULT"
triton_poi_fused_clone_20:
.text.triton_poi_fused_clone_20:
[----:B------:R-:W-:Y:S01]  /*0000*/  LDC R1, c[0x0][0x28] ;  /* 0x00000a00ff017b82 */ /* 0x000fe20000000800 */
[----:B------:R-:W1:Y:S07]  /*0010*/  S2R R0, SR_TID.X ;  /* 0x0000000000007919 */ /* 0x000e6e0000002100 */
[----:B------:R-:W2:Y:S01]  /*0020*/  LDC.64 R6, c[0x0][0x218] ;  /* 0x00008600ff067b82 */ /* 0x000ea20000000a00 */
[----:B------:R-:W-:Y:S01]  /*0030*/  ULDC.64 UR4, c[0x0][0x208] ;  /* 0x0000820000047ab9 */ /* 0x000fe20000000a00 */
[----:B------:R-:W3:Y:S06]  /*0040*/  S2R R3, SR_CTAID.X ;  /* 0x0000000000037919 */ /* 0x000eec0000002500 */
[----:B------:R-:W4:Y:S01]  /*0050*/  LDC.64 R4, c[0x0][0x220] ;  /* 0x00008800ff047b82 */ /* 0x000f220000000a00 */
[----:B-1----:R-:W-:-:S04]  /*0060*/  SHF.L.U32 R0, R0, 0x2, RZ ;  /* 0x0000000200007819 */ /* 0x002fc800000006ff */
[----:B------:R-:W-:-:S04]  /*0070*/  LOP3.LUT R0, R0, 0x1fc, RZ, 0xc0, !PT ;  /* 0x000001fc00007812 */ /* 0x000fc800078ec0ff */
[----:B---3--:R-:W-:Y:S02]  /*0080*/  LEA R0, R3, R0, 0x9 ;  /* 0x0000000003007211 */ /* 0x008fe400078e48ff */
[----:B------:R-:W1:Y:S03]  /*0090*/  LDC.64 R2, c[0x0][0x210] ;  /* 0x00008400ff027b82 */ /* 0x000e660000000a00 */
[----:B------:R-:W-:-:S05]  /*00a0*/  IMAD.HI R8, R0, 0x2aaaaaab, RZ ;  /* 0x2aaaaaab00087827 */ /* 0x000fca00078e02ff */
[----:B------:R-:W-:-:S04]  /*00b0*/  SHF.R.U32.HI R9, RZ, 0x1f, R8 ;  /* 0x0000001fff097819 */ /* 0x000fc80000011608 */
[CC--:B------:R-:W-:Y:S02]  /*00c0*/  LEA.HI.SX32 R12, R8.reuse, R9.reuse, 0x17 ;  /* 0x00000009080c7211 */ /* 0x0c0fe400078fbaff */
[-C--:B------:R-:W-:Y:S02]  /*00d0*/  LEA.HI.SX32 R11, R8, R9.reuse, 0x19 ;  /* 0x00000009080b7211 */ /* 0x080fe400078fcaff */
[----:B------:R-:W-:Y:S02]  /*00e0*/  LEA.HI R10, R12, R12, RZ, 0x1 ;  /* 0x0000000c0c0a7211 */ /* 0x000fe400078f08ff */
[----:B------:R-:W-:Y:S02]  /*00f0*/  LEA.HI.SX32 R17, R8, R9, 0x16 ;  /* 0x0000000908117211 */ /* 0x000fe400078fb2ff */
[----:B------:R-:W-:Y:S01]  /*0100*/  LOP3.LUT R15, R10, 0xfffffe, RZ, 0xc0, !PT ;  /* 0x00fffffe0a0f7812 */ /* 0x000fe200078ec0ff */
[C---:B------:R-:W-:Y:S01]  /*0110*/  IMAD R10, R11.reuse, -0x300, R0 ;  /* 0xfffffd000b0a7824 */ /* 0x040fe200078e0200 */
[----:B------:R-:W-:-:S02]  /*0120*/  LEA.HI R13, R11, R11, RZ, 0x2 ;  /* 0x0000000b0b0d7211 */ /* 0x000fc400078f10ff */
[----:B------:R-:W-:Y:S01]  /*0130*/  IADD3 R15, R12, -R15, RZ ;  /* 0x8000000f0c0f7210 */ /* 0x000fe20007ffe0ff */
[----:B------:R-:W-:Y:S01]  /*0140*/  IMAD R10, R17, 0x1800, R10 ;  /* 0x00001800110a7824 */ /* 0x000fe200078e020a */
[----:B------:R-:W-:Y:S02]  /*0150*/  LOP3.LUT R12, R13, 0x7ffffc, RZ, 0xc0, !PT ;  /* 0x007ffffc0d0c7812 */ /* 0x000fe400078ec0ff */
[----:B------:R-:W-:Y:S01]  /*0160*/  LEA.HI R9, R8, R9, RZ, 0x1b ;  /* 0x0000000908097211 */ /* 0x000fe200078fd8ff */
[----:B------:R-:W-:Y:S01]  /*0170*/  IMAD R15, R15, 0x300, R10 ;  /* 0x000003000f0f7824 */ /* 0x000fe200078e020a */
[----:B------:R-:W-:Y:S02]  /*0180*/  IADD3 R12, R11, -R12, RZ ;  /* 0x8000000c0b0c7210 */ /* 0x000fe40007ffe0ff */
[----:B------:R-:W3:Y:S01]  /*0190*/  LDC.64 R10, c[0x0][0x228] ;  /* 0x00008a00ff0a7b82 */ /* 0x000ee20000000a00 */
[----:B------:R-:W-:Y:S02]  /*01a0*/  IMAD R9, R9, -0xc0, R0 ;  /* 0xffffff4009097824 */ /* 0x000fe400078e0200 */
[----:B------:R-:W-:-:S02]  /*01b0*/  IMAD R15, R12, 0x600, R15 ;  /* 0x000006000c0f7824 */ /* 0x000fc400078e020f */
[----:B--2---:R-:W-:-:S04]  /*01c0*/  IMAD.WIDE R6, R9, 0x4, R6 ;  /* 0x0000000409067825 */ /* 0x004fc800078e0206 */
[----:B----4-:R-:W-:Y:S02]  /*01d0*/  IMAD.WIDE R8, R9, 0x4, R4 ;  /* 0x0000000409087825 */ /* 0x010fe400078e0204 */
[----:B------:R-:W2:Y:S02]  /*01e0*/  LDG.E.EL.128 R4, desc[UR4][R6.64] ;  /* 0x0000000406047981 */ /* 0x000ea4000c2e1d00 */
[----:B-1----:R-:W-:Y:S02]  /*01f0*/  IMAD.WIDE R2, R15, 0x4, R2 ;  /* 0x000000040f027825 */ /* 0x002fe400078e0202 */
[----:B------:R-:W2:Y:S04]  /*0200*/  LDG.E.EL.128 R16, desc[UR4][R8.64] ;  /* 0x0000000408107981 */ /* 0x000ea8000c2e1d00 */
[----:B------:R-:W2:Y:S02]  /*0210*/  LDG.E.128 R12, desc[UR4][R2.64] ;  /* 0x00000004020c7981 */ /* 0x000ea4000c1e1d00 */
[----:B--2---:R-:W-:Y:S01]  /*0220*/  FFMA R12, R12, R4, R16 ;  /* 0x000000040c0c7223 */ /* 0x004fe20000000010 */
[----:B------:R-:W-:Y:S01]  /*0230*/  FFMA R13, R13, R5, R17 ;  /* 0x000000050d0d7223 */ /* 0x000fe20000000011 */
[----:B------:R-:W-:Y:S01]  /*0240*/  FFMA R14, R14, R6, R18 ;  /* 0x000000060e0e7223 */ /* 0x000fe20000000012 */
[----:B------:R-:W-:Y:S01]  /*0250*/  FFMA R15, R15, R7, R19 ;  /* 0x000000070f0f7223 */ /* 0x000fe20000000013 */
[----:B---3--:R-:W-:-:S05]  /*0260*/  IMAD.WIDE R4, R0, 0x4, R10 ;  /* 0x0000000400047825 */ /* 0x008fca00078e020a */
[----:B------:R-:W-:Y:S01]  /*0270*/  STG.E.128 desc[UR4][R4.64], R12 ;  /* 0x0000000c04007986 */ /* 0x000fe2000c101d04 */
[----:B------:R-:W-:Y:S05]  /*0280*/  EXIT ;  /* 0x000000000000794d */ /* 0x000fea0003800000 */
.L_x_0:
[----:B------:R-:W-:-:S00]  /*0290*/  BRA `(.L_x_0) ;  /* 0xfffffffc00fc7947 */ /* 0x000fc0000383ffff */
[----:B------:R-:W-:-:S00]  /*02a0*/  NOP ;  /* 0x0000000000007918 */ /* 0x000fc00000000000 */
        /* <DEDUP_REMOVED lines=13> */
.L_x_1:


//--------------------- .nv.constant0.triton_poi_fused_clone_20 --------------------------
	.section	.nv.constant0.triton_poi_fused_clone_20,"a",@progbits
	.sectionflags	@""
	.align	4
.nv.constant0.triton_poi_fused_clone_20:
	.zero		564
